//
// Generated by NVIDIA NVVM Compiler
//
// Compiler Build ID: CL-36424714
// Cuda compilation tools, release 13.0, V13.0.88
// Based on NVVM 20.0.0
//

.version 9.0
.target sm_100
.address_size 64

	// .globl	_Z12hello_kernelv
.extern .func  (.param .b32 func_retval0) vprintf
(
	.param .b64 vprintf_param_0,
	.param .b64 vprintf_param_1
)
;
.global .align 1 .b8 $str[22] = {72, 101, 108, 108, 111, 32, 102, 114, 111, 109, 32, 116, 104, 101, 32, 71, 80, 85, 33, 92, 110};

.visible .entry _Z12hello_kernelv()
{
	.reg .b32 	%r<3>;
	.reg .b64 	%rd<3>;

	mov.u64 	%rd1, $str;
	cvta.global.u64 	%rd2, %rd1;
	{ // callseq 0, 0
	.param .b64 param0;
	st.param.b64 	[param0], %rd2;
	.param .b64 param1;
	st.param.b64 	[param1], 0;
	.param .b32 retval0;
	call.uni (retval0), 
	vprintf, 
	(
	param0, 
	param1
	);
	ld.param.b32 	%r1, [retval0];
	} // callseq 0
	ret;

}


// ===== COMPILED SASS (sm_100) =====

	.target	sm_100

	.elftype	@"ET_EXEC"


//--------------------- .note.nv.tkinfo           --------------------------
	.section	.note.nv.tkinfo,"",@"SHT_NOTE"
	.sectionflags	@"SHF_NOTE_NV_TKINFO"
	.tkinfo
        /*0018*/ 	.word	0x00000002
        /*0030*/ 	.string	""
        /*0030*/ 	.string	"ptxas"
        /*0030*/ 	.string	"Cuda compilation tools, release 13.0, V13.0.88"
        /*0030*/ 	.string	"Build cuda_13.0.r13.0/compiler.36424714_0"
        /*0030*/ 	.string	"-arch sm_100 -m 64 "



//--------------------- .note.nv.cuinfo           --------------------------
	.section	.note.nv.cuinfo,"",@"SHT_NOTE"
	.sectionflags	@"SHF_NOTE_NV_CUINFO"
        /*0018*/ 	.short	0x0002
        /*001a*/ 	.short	0x0064
        /*001c*/ 	.short	0x0082
	.zero		2


//--------------------- .nv.info                  --------------------------
	.section	.nv.info,"",@"SHT_CUDA_INFO"
	.align	4


	//----- nvinfo : EIATTR_REGCOUNT
	.align		4
        /*0000*/ 	.byte	0x04, 0x2f
        /*0002*/ 	.short	(.L_2 - .L_1)
	.align		4
.L_1:
        /*0004*/ 	.word	index@(_Z12hello_kernelv)
        /*0008*/ 	.word	0x00000018


	//----- nvinfo : EIATTR_FRAME_SIZE
	.align		4
.L_2:
        /*000c*/ 	.byte	0x04, 0x11
        /*000e*/ 	.short	(.L_4 - .L_3)
	.align		4
.L_3:
        /*0010*/ 	.word	index@(_Z12hello_kernelv)
        /*0014*/ 	.word	0x00000000


	//----- nvinfo : EIATTR_MIN_STACK_SIZE
	.align		4
.L_4:
        /*0018*/ 	.byte	0x04, 0x12
        /*001a*/ 	.short	(.L_6 - .L_5)
	.align		4
.L_5:
        /*001c*/ 	.word	index@(_Z12hello_kernelv)
        /*0020*/ 	.word	0x00000000
.L_6:


//--------------------- .nv.compat                --------------------------
	.section	.nv.compat,"",@"SHT_CUDA_COMPAT_INFO"
	.align	4
        /*0000*/ 	.byte	0x02, 0x09, 0x00, 0x00, 0x02, 0x02, 0x01, 0x00, 0x02, 0x05, 0x05, 0x00, 0x03, 0x07, 0x01, 0x01
        /*0010*/ 	.byte	0x02, 0x03, 0x00, 0x00, 0x02, 0x06, 0x01, 0x00, 0x04, 0x0b, 0x08, 0x00, 0x09, 0x00, 0x00, 0x00
        /*0020*/ 	.byte	0x00, 0x00, 0x00, 0x00


//--------------------- .nv.info._Z12hello_kernelv --------------------------
	.section	.nv.info._Z12hello_kernelv,"",@"SHT_CUDA_INFO"
	.sectionflags	@""
	.align	4


	//----- nvinfo : EIATTR_CUDA_API_VERSION
	.align		4
        /*0000*/ 	.byte	0x04, 0x37
        /*0002*/ 	.short	(.L_8 - .L_7)
.L_7:
        /*0004*/ 	.word	0x00000082


	//----- nvinfo : EIATTR_SPARSE_MMA_MASK
	.align		4
.L_8:
        /*0008*/ 	.byte	0x03, 0x50
        /*000a*/ 	.short	0x0000


	//----- nvinfo : EIATTR_MAXREG_COUNT
	.align		4
        /*000c*/ 	.byte	0x03, 0x1b
        /*000e*/ 	.short	0x00ff


	//----- nvinfo : EIATTR_EXTERNS
	.align		4
        /*0010*/ 	.byte	0x04, 0x0f
        /*0012*/ 	.short	(.L_10 - .L_9)


	//   ....[0]....
	.align		4
.L_9:
        /*0014*/ 	.word	index@(vprintf)


	//----- nvinfo : EIATTR_MERCURY_ISA_VERSION
	.align		4
.L_10:
        /*0018*/ 	.byte	0x03, 0x5f
        /*001a*/ 	.short	0x0101


	//----- nvinfo : EIATTR_VRC_CTA_INIT_COUNT
	.align		4
        /*001c*/ 	.byte	0x02, 0x4a
	.zero		1
	.zero		1


	//----- nvinfo : EIATTR_SYSCALL_OFFSETS
	.align		4
        /*0020*/ 	.byte	0x04, 0x46
        /*0022*/ 	.short	(.L_12 - .L_11)


	//   ....[0]....
.L_11:
        /*0024*/ 	.word	0x00000080


	//----- nvinfo : EIATTR_EXIT_INSTR_OFFSETS
	.align		4
.L_12:
        /*0028*/ 	.byte	0x04, 0x1c
        /*002a*/ 	.short	(.L_14 - .L_13)


	//   ....[0]....
.L_13:
        /*002c*/ 	.word	0x00000090


	//----- nvinfo : EIATTR_SW_WAR
	.align		4
.L_14:
        /*0030*/ 	.byte	0x04, 0x36
        /*0032*/ 	.short	(.L_16 - .L_15)
.L_15:
        /*0034*/ 	.word	0x00000008
.L_16:


//--------------------- .nv.callgraph             --------------------------
	.section	.nv.callgraph,"",@"SHT_CUDA_CALLGRAPH"
	.align	4
	.sectionentsize	8
	.align		4
        /*0000*/ 	.word	0x00000000
	.align		4
        /*0004*/ 	.word	0xffffffff
	.align		4
        /*0008*/ 	.word	index@(_Z12hello_kernelv)
	.align		4
        /*000c*/ 	.word	index@(vprintf)
	.align		4
        /*0010*/ 	.word	0x00000000
	.align		4
        /*0014*/ 	.word	0xfffffffe
	.align		4
        /*0018*/ 	.word	0x00000000
	.align		4
        /*001c*/ 	.word	0xfffffffd
	.align		4
        /*0020*/ 	.word	0x00000000
	.align		4
        /*0024*/ 	.word	0xfffffffc


//--------------------- .nv.constant4             --------------------------
	.section	.nv.constant4,"a",@progbits
	.align	8
	.align		8
.nv.constant4:
        /*0000*/ 	.dword	vprintf
	.align		8
        /*0008*/ 	.dword	$str


//--------------------- .text._Z12hello_kernelv   --------------------------
	.section	.text._Z12hello_kernelv,"ax",@progbits
	.align	128
        .global         _Z12hello_kernelv
        .type           _Z12hello_kernelv,@function
        .size           _Z12hello_kernelv,(.L_x_2 - _Z12hello_kernelv)
        .other          _Z12hello_kernelv,@"STO_CUDA_ENTRY STV_DEFAULT"
_Z12hello_kernelv:
.text._Z12hello_kernelv:
[----:B------:R-:W0:Y:S01]  /*0000*/  LDC R1, c[0x0][0x37c] ;  /* 0x0000df00ff017b82 */ /* 0x000e220000000800 */
[----:B------:R-:W-:Y:S01]  /*0010*/  MOV R0, 0x0 ;  /* 0x0000000000007802 */ /* 0x000fe20000000f00 */
[----:B------:R-:W1:Y:S01]  /*0020*/  LDCU.64 UR4, c[0x4][0x8] ;  /* 0x01000100ff0477ac */ /* 0x000e620008000a00 */
[----:B------:R-:W-:-:S05]  /*0030*/  CS2R R6, SRZ ;  /* 0x0000000000067805 */ /* 0x000fca000001ff00 */
[----:B------:R2:W3:Y:S01]  /*0040*/  LDC.64 R2, c[0x4][R0] ;  /* 0x0100000000027b82 */ /* 0x0004e20000000a00 */
[----:B-1----:R-:W-:Y:S02]  /*0050*/  IMAD.U32 R4, RZ, RZ, UR4 ;  /* 0x00000004ff047e24 */ /* 0x002fe4000f8e00ff */
[----:B--2---:R-:W-:-:S07]  /*0060*/  IMAD.U32 R5, RZ, RZ, UR5 ;  /* 0x00000005ff057e24 */ /* 0x004fce000f8e00ff */
[----:B------:R-:W-:-:S07]  /*0070*/  LEPC R20, `(.L_x_0) ;  /* 0x000000001014794e */ /* 0x000fce0000000000 */
[----:B0--3--:R-:W-:Y:S05]  /*0080*/  CALL.ABS.NOINC R2 ;  /* 0x0000000002007343 */ /* 0x009fea0003c00000 */
.L_x_0:
[----:B------:R-:W-:Y:S05]  /*0090*/  EXIT ;  /* 0x000000000000794d */ /* 0x000fea0003800000 */
.L_x_1:
[----:B------:R-:W-:-:S00]  /*00a0*/  BRA `(.L_x_1) ;  /* 0xfffffffc00fc7947 */ /* 0x000fc0000383ffff */
[----:B------:R-:W-:-:S00]  /*00b0*/  NOP ;  /* 0x0000000000007918 */ /* 0x000fc00000000000 */
        /* <DEDUP_REMOVED lines=12> */
.L_x_2:


//--------------------- .nv.global.init           --------------------------
	.section	.nv.global.init,"aw",@progbits
.nv.global.init:
	.type		$str,@object
	.size		$str,(.L_0 - $str)
$str:
        /*0000*/ 	.byte	0x48, 0x65, 0x6c, 0x6c, 0x6f, 0x20, 0x66, 0x72, 0x6f, 0x6d, 0x20, 0x74, 0x68, 0x65, 0x20, 0x47
        /*0010*/ 	.byte	0x50, 0x55, 0x21, 0x5c, 0x6e, 0x00
.L_0:


//--------------------- .nv.shared.reserved.0     --------------------------
	.section	.nv.shared.reserved.0,"aw",@nobits
	.weak		__nv_reservedSMEM_offset_0_alias
	.size		__nv_reservedSMEM_offset_0_alias, 0, 64
	.other		__nv_reservedSMEM_offset_0_alias,@"STO_CUDA_RESERVED_SHARED STV_DEFAULT"
__nv_reservedSMEM_offset_0_alias:
	.zero		0
	.zero		64


//--------------------- .nv.constant0._Z12hello_kernelv --------------------------
	.section	.nv.constant0._Z12hello_kernelv,"a",@progbits
	.sectionflags	@""
	.align	4
.nv.constant0._Z12hello_kernelv:
	.zero		896


//--------------------- SYMBOLS --------------------------

	.type		.nv.reservedSmem.offset0,@object
	.size		.nv.reservedSmem.offset0,0x4
	.type		vprintf,@function
